//
// Generated by NVIDIA NVVM Compiler
//
// Compiler Build ID: CL-36424714
// Cuda compilation tools, release 13.0, V13.0.88
// Based on NVVM 20.0.0
//

.version 9.0
.target sm_100
.address_size 64

	// .globl	atanhGovaluate

.visible .entry atanhGovaluate(
	.param .u64 .ptr .align 1 atanhGovaluate_param_0,
	.param .u32 atanhGovaluate_param_1
)
{
	.reg .pred 	%p<6>;
	.reg .b32 	%r<15>;
	.reg .b32 	%f<35>;
	.reg .b64 	%rd<5>;

	ld.param.u64 	%rd2, [atanhGovaluate_param_0];
	ld.param.u32 	%r3, [atanhGovaluate_param_1];
	mov.u32 	%r4, %ctaid.y;
	mov.u32 	%r5, %nctaid.x;
	mov.u32 	%r6, %ctaid.x;
	mad.lo.s32 	%r7, %r4, %r5, %r6;
	mov.u32 	%r8, %ntid.x;
	mov.u32 	%r9, %tid.x;
	mad.lo.s32 	%r1, %r7, %r8, %r9;
	setp.ge.s32 	%p1, %r1, %r3;
	@%p1 bra 	$L__BB0_4;
	cvta.to.global.u64 	%rd3, %rd2;
	mul.wide.s32 	%rd4, %r1, 4;
	add.s64 	%rd1, %rd3, %rd4;
	ld.global.f32 	%f1, [%rd1];
	abs.f32 	%f6, %f1;
	mov.f32 	%f7, 0f3F800000;
	sub.f32 	%f8, %f7, %f6;
	rcp.approx.ftz.f32 	%f9, %f8;
	add.f32 	%f10, %f9, %f9;
	mul.f32 	%f11, %f6, %f10;
	setp.gt.f32 	%p2, %f6, 0f7E800000;
	selp.f32 	%f2, 0fC0000000, %f11, %p2;
	add.rz.f32 	%f12, %f2, %f7;
	mov.b32 	%r10, %f12;
	add.s32 	%r11, %r10, -1061158912;
	and.b32  	%r12, %r11, -8388608;
	mov.b32 	%r2, %f2;
	sub.s32 	%r13, %r2, %r12;
	mov.b32 	%f13, %r13;
	sub.s32 	%r14, 1082130432, %r12;
	mov.b32 	%f14, %r14;
	fma.rn.f32 	%f15, %f14, 0f3E800000, 0fBF800000;
	add.f32 	%f16, %f15, %f13;
	cvt.rn.f32.s32 	%f17, %r12;
	mul.f32 	%f18, %f17, 0f34000000;
	fma.rn.f32 	%f19, %f16, 0fBD39BF78, 0f3DD80012;
	fma.rn.f32 	%f20, %f19, %f16, 0fBE0778E0;
	fma.rn.f32 	%f21, %f20, %f16, 0f3E146475;
	fma.rn.f32 	%f22, %f21, %f16, 0fBE2A68DD;
	fma.rn.f32 	%f23, %f22, %f16, 0f3E4CAF9E;
	fma.rn.f32 	%f24, %f23, %f16, 0fBE800042;
	fma.rn.f32 	%f25, %f24, %f16, 0f3EAAAAE6;
	fma.rn.f32 	%f26, %f25, %f16, 0fBF000000;
	mul.f32 	%f27, %f16, %f26;
	fma.rn.f32 	%f28, %f27, %f16, %f16;
	fma.rn.f32 	%f34, %f18, 0f3F317218, %f28;
	setp.lt.u32 	%p3, %r2, 2139095040;
	@%p3 bra 	$L__BB0_3;
	setp.gt.s32 	%p4, %r2, -1082130432;
	fma.rn.f32 	%f29, %f2, 0f7F800000, 0f7F800000;
	selp.f32 	%f30, %f29, %f34, %p4;
	setp.eq.f32 	%p5, %f2, 0f00000000;
	selp.f32 	%f34, 0f80000000, %f30, %p5;
$L__BB0_3:
	mov.f32 	%f31, 0f3F000000;
	copysign.f32 	%f32, %f1, %f31;
	mul.f32 	%f33, %f32, %f34;
	st.global.f32 	[%rd1], %f33;
$L__BB0_4:
	ret;

}


// ===== COMPILED SASS (sm_100) =====

	.target	sm_100

	.elftype	@"ET_EXEC"


//--------------------- .note.nv.tkinfo           --------------------------
	.section	.note.nv.tkinfo,"",@"SHT_NOTE"
	.sectionflags	@"SHF_NOTE_NV_TKINFO"
	.tkinfo
        /*0018*/ 	.word	0x00000002
        /*0030*/ 	.string	""
        /*0030*/ 	.string	"ptxas"
        /*0030*/ 	.string	"Cuda compilation tools, release 13.0, V13.0.88"
        /*0030*/ 	.string	"Build cuda_13.0.r13.0/compiler.36424714_0"
        /*0030*/ 	.string	"-arch sm_100 -m 64 "



//--------------------- .note.nv.cuinfo           --------------------------
	.section	.note.nv.cuinfo,"",@"SHT_NOTE"
	.sectionflags	@"SHF_NOTE_NV_CUINFO"
        /*0018*/ 	.short	0x0002
        /*001a*/ 	.short	0x0064
        /*001c*/ 	.short	0x0082
	.zero		2


//--------------------- .nv.info                  --------------------------
	.section	.nv.info,"",@"SHT_CUDA_INFO"
	.align	4


	//----- nvinfo : EIATTR_REGCOUNT
	.align		4
        /*0000*/ 	.byte	0x04, 0x2f
        /*0002*/ 	.short	(.L_1 - .L_0)
	.align		4
.L_0:
        /*0004*/ 	.word	index@(atanhGovaluate)
        /*0008*/ 	.word	0x0000000c


	//----- nvinfo : EIATTR_FRAME_SIZE
	.align		4
.L_1:
        /*000c*/ 	.byte	0x04, 0x11
        /*000e*/ 	.short	(.L_3 - .L_2)
	.align		4
.L_2:
        /*0010*/ 	.word	index@(atanhGovaluate)
        /*0014*/ 	.word	0x00000000


	//----- nvinfo : EIATTR_MIN_STACK_SIZE
	.align		4
.L_3:
        /*0018*/ 	.byte	0x04, 0x12
        /*001a*/ 	.short	(.L_5 - .L_4)
	.align		4
.L_4:
        /*001c*/ 	.word	index@(atanhGovaluate)
        /*0020*/ 	.word	0x00000000
.L_5:


//--------------------- .nv.compat                --------------------------
	.section	.nv.compat,"",@"SHT_CUDA_COMPAT_INFO"
	.align	4
        /*0000*/ 	.byte	0x02, 0x09, 0x00, 0x00, 0x02, 0x02, 0x01, 0x00, 0x02, 0x05, 0x05, 0x00, 0x03, 0x07, 0x01, 0x01
        /*0010*/ 	.byte	0x02, 0x03, 0x00, 0x00, 0x02, 0x06, 0x01, 0x00, 0x04, 0x0b, 0x08, 0x00, 0x01, 0x00, 0x00, 0x00
        /*0020*/ 	.byte	0x00, 0x00, 0x00, 0x00


//--------------------- .nv.info.atanhGovaluate   --------------------------
	.section	.nv.info.atanhGovaluate,"",@"SHT_CUDA_INFO"
	.sectionflags	@""
	.align	4


	//----- nvinfo : EIATTR_CUDA_API_VERSION
	.align		4
        /*0000*/ 	.byte	0x04, 0x37
        /*0002*/ 	.short	(.L_7 - .L_6)
.L_6:
        /*0004*/ 	.word	0x00000082


	//----- nvinfo : EIATTR_KPARAM_INFO
	.align		4
.L_7:
        /*0008*/ 	.byte	0x04, 0x17
        /*000a*/ 	.short	(.L_9 - .L_8)
.L_8:
        /*000c*/ 	.word	0x00000000
        /*0010*/ 	.short	0x0001
        /*0012*/ 	.short	0x0008
        /*0014*/ 	.byte	0x00, 0xf0, 0x11, 0x00


	//----- nvinfo : EIATTR_KPARAM_INFO
	.align		4
.L_9:
        /*0018*/ 	.byte	0x04, 0x17
        /*001a*/ 	.short	(.L_11 - .L_10)
.L_10:
        /*001c*/ 	.word	0x00000000
        /*0020*/ 	.short	0x0000
        /*0022*/ 	.short	0x0000
        /*0024*/ 	.byte	0x00, 0xf5, 0x21, 0x00


	//----- nvinfo : EIATTR_SPARSE_MMA_MASK
	.align		4
.L_11:
        /*0028*/ 	.byte	0x03, 0x50
        /*002a*/ 	.short	0x0000


	//----- nvinfo : EIATTR_MAXREG_COUNT
	.align		4
        /*002c*/ 	.byte	0x03, 0x1b
        /*002e*/ 	.short	0x00ff


	//----- nvinfo : EIATTR_MERCURY_ISA_VERSION
	.align		4
        /*0030*/ 	.byte	0x03, 0x5f
        /*0032*/ 	.short	0x0101


	//----- nvinfo : EIATTR_VRC_CTA_INIT_COUNT
	.align		4
        /*0034*/ 	.byte	0x02, 0x4a
	.zero		1
	.zero		1


	//----- nvinfo : EIATTR_EXIT_INSTR_OFFSETS
	.align		4
        /*0038*/ 	.byte	0x04, 0x1c
        /*003a*/ 	.short	(.L_13 - .L_12)


	//   ....[0]....
.L_12:
        /*003c*/ 	.word	0x000000a0


	//   ....[1]....
        /*0040*/ 	.word	0x00000350


	//----- nvinfo : EIATTR_CBANK_PARAM_SIZE
	.align		4
.L_13:
        /*0044*/ 	.byte	0x03, 0x19
        /*0046*/ 	.short	0x000c


	//----- nvinfo : EIATTR_PARAM_CBANK
	.align		4
        /*0048*/ 	.byte	0x04, 0x0a
        /*004a*/ 	.short	(.L_15 - .L_14)
	.align		4
.L_14:
        /*004c*/ 	.word	index@(.nv.constant0.atanhGovaluate)
        /*0050*/ 	.short	0x0380
        /*0052*/ 	.short	0x000c


	//----- nvinfo : EIATTR_SW_WAR
	.align		4
.L_15:
        /*0054*/ 	.byte	0x04, 0x36
        /*0056*/ 	.short	(.L_17 - .L_16)
.L_16:
        /*0058*/ 	.word	0x00000008
.L_17:


//--------------------- .nv.callgraph             --------------------------
	.section	.nv.callgraph,"",@"SHT_CUDA_CALLGRAPH"
	.align	4
	.sectionentsize	8
	.align		4
        /*0000*/ 	.word	0x00000000
	.align		4
        /*0004*/ 	.word	0xffffffff
	.align		4
        /*0008*/ 	.word	0x00000000
	.align		4
        /*000c*/ 	.word	0xfffffffe
	.align		4
        /*0010*/ 	.word	0x00000000
	.align		4
        /*0014*/ 	.word	0xfffffffd
	.align		4
        /*0018*/ 	.word	0x00000000
	.align		4
        /*001c*/ 	.word	0xfffffffc


//--------------------- .text.atanhGovaluate      --------------------------
	.section	.text.atanhGovaluate,"ax",@progbits
	.align	128
        .global         atanhGovaluate
        .type           atanhGovaluate,@function
        .size           atanhGovaluate,(.L_x_1 - atanhGovaluate)
        .other          atanhGovaluate,@"STO_CUDA_ENTRY STV_DEFAULT"
atanhGovaluate:
.text.atanhGovaluate:
[----:B------:R-:W-:Y:S01]  /*0000*/  LDC R1, c[0x0][0x37c] ;  /* 0x0000df00ff017b82 */ /* 0x000fe20000000800 */
[----:B------:R-:W0:Y:S07]  /*0010*/  S2R R0, SR_TID.X ;  /* 0x0000000000007919 */ /* 0x000e2e0000002100 */
[----:B------:R-:W-:Y:S01]  /*0020*/  S2UR UR4, SR_CTAID.Y ;  /* 0x00000000000479c3 */ /* 0x000fe20000002600 */
[----:B------:R-:W1:Y:S01]  /*0030*/  LDCU UR5, c[0x0][0x370] ;  /* 0x00006e00ff0577ac */ /* 0x000e620008000800 */
[----:B------:R-:W2:Y:S06]  /*0040*/  LDCU UR7, c[0x0][0x388] ;  /* 0x00007100ff0777ac */ /* 0x000eac0008000800 */
[----:B------:R-:W1:Y:S08]  /*0050*/  S2UR UR6, SR_CTAID.X ;  /* 0x00000000000679c3 */ /* 0x000e700000002500 */
[----:B------:R-:W0:Y:S01]  /*0060*/  LDC R5, c[0x0][0x360] ;  /* 0x0000d800ff057b82 */ /* 0x000e220000000800 */
[----:B-1----:R-:W-:-:S06]  /*0070*/  UIMAD UR4, UR4, UR5, UR6 ;  /* 0x00000005040472a4 */ /* 0x002fcc000f8e0206 */
[----:B0-----:R-:W-:-:S05]  /*0080*/  IMAD R5, R5, UR4, R0 ;  /* 0x0000000405057c24 */ /* 0x001fca000f8e0200 */
[----:B--2---:R-:W-:-:S13]  /*0090*/  ISETP.GE.AND P0, PT, R5, UR7, PT ;  /* 0x0000000705007c0c */ /* 0x004fda000bf06270 */
[----:B------:R-:W-:Y:S05]  /*00a0*/  @P0 EXIT ;  /* 0x000000000000094d */ /* 0x000fea0003800000 */
[----:B------:R-:W0:Y:S01]  /*00b0*/  LDC.64 R2, c[0x0][0x380] ;  /* 0x0000e000ff027b82 */ /* 0x000e220000000a00 */
[----:B------:R-:W1:Y:S01]  /*00c0*/  LDCU.64 UR4, c[0x0][0x358] ;  /* 0x00006b00ff0477ac */ /* 0x000e620008000a00 */
[----:B0-----:R-:W-:-:S05]  /*00d0*/  IMAD.WIDE R2, R5, 0x4, R2 ;  /* 0x0000000405027825 */ /* 0x001fca00078e0202 */
[----:B-1----:R-:W2:Y:S01]  /*00e0*/  LDG.E R0, desc[UR4][R2.64] ;  /* 0x0000000402007981 */ /* 0x002ea2000c1e1900 */
[----:B------:R-:W-:Y:S02]  /*00f0*/  HFMA2 R9, -RZ, RZ, 1.625, 0 ;  /* 0x3e800000ff097431 */ /* 0x000fe400000001ff */
[C---:B--2---:R-:W-:Y:S01]  /*0100*/  FADD R4, -|R0|.reuse, 1 ;  /* 0x3f80000000047421 */ /* 0x044fe20000000300 */
[----:B------:R-:W-:-:S05]  /*0110*/  FSETP.GT.AND P0, PT, |R0|, 8.50705917302346158658e+37, PT ;  /* 0x7e8000000000780b */ /* 0x000fca0003f04200 */
[----:B------:R-:W0:Y:S02]  /*0120*/  MUFU.RCP R4, R4 ;  /* 0x0000000400047308 */ /* 0x000e240000001000 */
[----:B0-----:R-:W-:Y:S01]  /*0130*/  FADD R5, R4, R4 ;  /* 0x0000000404057221 */ /* 0x001fe20000000000 */
[----:B------:R-:W-:-:S03]  /*0140*/  MOV R4, 0x3d39bf78 ;  /* 0x3d39bf7800047802 */ /* 0x000fc60000000f00 */
[----:B------:R-:W-:-:S05]  /*0150*/  FMUL R5, |R0|, R5 ;  /* 0x0000000500057220 */ /* 0x000fca0000400200 */
[----:B------:R-:W-:-:S04]  /*0160*/  FSEL R5, R5, -2, !P0 ;  /* 0xc000000005057808 */ /* 0x000fc80004000000 */
[C---:B------:R-:W-:Y:S01]  /*0170*/  ISETP.GE.U32.AND P0, PT, R5.reuse, 0x7f800000, PT ;  /* 0x7f8000000500780c */ /* 0x040fe20003f06070 */
[----:B------:R-:W-:-:S03]  /*0180*/  FADD.RZ R6, R5, 1 ;  /* 0x3f80000005067421 */ /* 0x000fc6000000c000 */
[----:B------:R-:W-:Y:S02]  /*0190*/  ISETP.GT.AND P1, PT, R5, -0x40800000, P0 ;  /* 0xbf8000000500780c */ /* 0x000fe40000724270 */
[----:B------:R-:W-:-:S04]  /*01a0*/  IADD3 R6, PT, PT, R6, -0x3f400000, RZ ;  /* 0xc0c0000006067810 */ /* 0x000fc80007ffe0ff */
[----:B------:R-:W-:-:S04]  /*01b0*/  LOP3.LUT R6, R6, 0xff800000, RZ, 0xc0, !PT ;  /* 0xff80000006067812 */ /* 0x000fc800078ec0ff */
[----:B------:R-:W-:Y:S02]  /*01c0*/  IADD3 R8, PT, PT, -R6, 0x40800000, RZ ;  /* 0x4080000006087810 */ /* 0x000fe40007ffe1ff */
[-C--:B------:R-:W-:Y:S02]  /*01d0*/  IADD3 R7, PT, PT, R5, -R6.reuse, RZ ;  /* 0x8000000605077210 */ /* 0x080fe40007ffe0ff */
[----:B------:R-:W-:Y:S01]  /*01e0*/  I2FP.F32.S32 R6, R6 ;  /* 0x0000000600067245 */ /* 0x000fe20000201400 */
[----:B------:R-:W-:-:S04]  /*01f0*/  FFMA R8, R8, R9, -1 ;  /* 0xbf80000008087423 */ /* 0x000fc80000000009 */
[----:B------:R-:W-:Y:S01]  /*0200*/  FADD R7, R7, R8 ;  /* 0x0000000807077221 */ /* 0x000fe20000000000 */
[----:B------:R-:W-:-:S03]  /*0210*/  FMUL R6, R6, 1.1920928955078125e-07 ;  /* 0x3400000006067820 */ /* 0x000fc60000400000 */
[----:B------:R-:W-:-:S04]  /*0220*/  FFMA R4, R7, -R4, 0.10546888411045074463 ;  /* 0x3dd8001207047423 */ /* 0x000fc80000000804 */
[----:B------:R-:W-:-:S04]  /*0230*/  FFMA R4, R7, R4, -0.13229703903198242188 ;  /* 0xbe0778e007047423 */ /* 0x000fc80000000004 */
[----:B------:R-:W-:-:S04]  /*0240*/  FFMA R4, R7, R4, 0.14491446316242218018 ;  /* 0x3e14647507047423 */ /* 0x000fc80000000004 */
[----:B------:R-:W-:-:S04]  /*0250*/  FFMA R4, R7, R4, -0.16641564667224884033 ;  /* 0xbe2a68dd07047423 */ /* 0x000fc80000000004 */
[----:B------:R-:W-:-:S04]  /*0260*/  FFMA R4, R7, R4, 0.19988867640495300293 ;  /* 0x3e4caf9e07047423 */ /* 0x000fc80000000004 */
[----:B------:R-:W-:-:S04]  /*0270*/  FFMA R4, R7, R4, -0.25000196695327758789 ;  /* 0xbe80004207047423 */ /* 0x000fc80000000004 */
[----:B------:R-:W-:-:S04]  /*0280*/  FFMA R4, R7, R4, 0.33333510160446166992 ;  /* 0x3eaaaae607047423 */ /* 0x000fc80000000004 */
[----:B------:R-:W-:-:S04]  /*0290*/  FFMA R4, R7, R4, -0.5 ;  /* 0xbf00000007047423 */ /* 0x000fc80000000004 */
[----:B------:R-:W-:-:S04]  /*02a0*/  FMUL R4, R7, R4 ;  /* 0x0000000407047220 */ /* 0x000fc80000400000 */
[----:B------:R-:W-:Y:S01]  /*02b0*/  FFMA R7, R7, R4, R7 ;  /* 0x0000000407077223 */ /* 0x000fe20000000007 */
[----:B------:R-:W-:-:S03]  /*02c0*/  @P0 MOV R4, 0x7f800000 ;  /* 0x7f80000000040802 */ /* 0x000fc60000000f00 */
[----:B------:R-:W-:Y:S01]  /*02d0*/  FFMA R6, R6, 0.69314718246459960938, R7 ;  /* 0x3f31721806067823 */ /* 0x000fe20000000007 */
[----:B------:R-:W-:Y:S02]  /*02e0*/  HFMA2 R7, -RZ, RZ, 1.75, 0 ;  /* 0x3f000000ff077431 */ /* 0x000fe400000001ff */
[C---:B------:R-:W-:Y:S01]  /*02f0*/  @P1 FFMA R6, R5.reuse, R4, +INF ;  /* 0x7f80000005061423 */ /* 0x040fe20000000004 */
[----:B------:R-:W-:-:S04]  /*0300*/  @P0 FSETP.NEU.AND P1, PT, R5, RZ, PT ;  /* 0x000000ff0500020b */ /* 0x000fc80003f2d000 */
[----:B------:R-:W-:Y:S02]  /*0310*/  @P0 FSEL R6, R6, -RZ, P1 ;  /* 0x800000ff06060208 */ /* 0x000fe40000800000 */
[----:B------:R-:W-:-:S05]  /*0320*/  LOP3.LUT R5, R7, 0x80000000, R0, 0xb8, !PT ;  /* 0x8000000007057812 */ /* 0x000fca00078eb800 */
[----:B------:R-:W-:-:S05]  /*0330*/  FMUL R5, R5, R6 ;  /* 0x0000000605057220 */ /* 0x000fca0000400000 */
[----:B------:R-:W-:Y:S01]  /*0340*/  STG.E desc[UR4][R2.64], R5 ;  /* 0x0000000502007986 */ /* 0x000fe2000c101904 */
[----:B------:R-:W-:Y:S05]  /*0350*/  EXIT ;  /* 0x000000000000794d */ /* 0x000fea0003800000 */
.L_x_0:
[----:B------:R-:W-:-:S00]  /*0360*/  BRA `(.L_x_0) ;  /* 0xfffffffc00fc7947 */ /* 0x000fc0000383ffff */
[----:B------:R-:W-:-:S00]  /*0370*/  NOP ;  /* 0x0000000000007918 */ /* 0x000fc00000000000 */
        /* <DEDUP_REMOVED lines=8> */
.L_x_1:


//--------------------- .nv.shared.reserved.0     --------------------------
	.section	.nv.shared.reserved.0,"aw",@nobits
	.weak		__nv_reservedSMEM_offset_0_alias
	.size		__nv_reservedSMEM_offset_0_alias, 0, 64
	.other		__nv_reservedSMEM_offset_0_alias,@"STO_CUDA_RESERVED_SHARED STV_DEFAULT"
__nv_reservedSMEM_offset_0_alias:
	.zero		0
	.zero		64


//--------------------- .nv.constant0.atanhGovaluate --------------------------
	.section	.nv.constant0.atanhGovaluate,"a",@progbits
	.sectionflags	@""
	.align	4
.nv.constant0.atanhGovaluate:
	.zero		908


//--------------------- SYMBOLS --------------------------

	.type		.nv.reservedSmem.offset0,@object
	.size		.nv.reservedSmem.offset0,0x4
